//
// Generated by NVIDIA NVVM Compiler
//
// Compiler Build ID: CL-36424714
// Cuda compilation tools, release 13.0, V13.0.88
// Based on NVVM 20.0.0
//

.version 9.0
.target sm_100
.address_size 64

	// .globl	_Z19matrixMultiplyTiledPKfS0_Pfi
// _ZZ19matrixMultiplyTiledPKfS0_PfiE4ds_A has been demoted
// _ZZ19matrixMultiplyTiledPKfS0_PfiE4ds_B has been demoted

.visible .entry _Z19matrixMultiplyTiledPKfS0_Pfi(
	.param .u64 .ptr .align 1 _Z19matrixMultiplyTiledPKfS0_Pfi_param_0,
	.param .u64 .ptr .align 1 _Z19matrixMultiplyTiledPKfS0_Pfi_param_1,
	.param .u64 .ptr .align 1 _Z19matrixMultiplyTiledPKfS0_Pfi_param_2,
	.param .u32 _Z19matrixMultiplyTiledPKfS0_Pfi_param_3
)
{
	.reg .pred 	%p<10>;
	.reg .b32 	%r<42>;
	.reg .b32 	%f<63>;
	.reg .b64 	%rd<13>;
	// demoted variable
	.shared .align 4 .b8 _ZZ19matrixMultiplyTiledPKfS0_PfiE4ds_A[1024];
	// demoted variable
	.shared .align 4 .b8 _ZZ19matrixMultiplyTiledPKfS0_PfiE4ds_B[1024];
	ld.param.u64 	%rd3, [_Z19matrixMultiplyTiledPKfS0_Pfi_param_0];
	ld.param.u64 	%rd4, [_Z19matrixMultiplyTiledPKfS0_Pfi_param_1];
	ld.param.u64 	%rd5, [_Z19matrixMultiplyTiledPKfS0_Pfi_param_2];
	ld.param.u32 	%r24, [_Z19matrixMultiplyTiledPKfS0_Pfi_param_3];
	mov.u32 	%r25, %ctaid.x;
	mov.u32 	%r26, %ctaid.y;
	mov.u32 	%r37, %tid.x;
	mov.u32 	%r39, %tid.y;
	shl.b32 	%r27, %r26, 4;
	add.s32 	%r3, %r27, %r39;
	shl.b32 	%r4, %r25, 4;
	add.s32 	%r5, %r4, %r37;
	setp.lt.s32 	%p1, %r24, 1;
	mov.f32 	%f62, 0f00000000;
	@%p1 bra 	$L__BB0_7;
	add.s32 	%r28, %r24, 15;
	shr.u32 	%r29, %r28, 4;
	shl.b32 	%r30, %r39, 6;
	mov.u32 	%r31, _ZZ19matrixMultiplyTiledPKfS0_PfiE4ds_A;
	add.s32 	%r6, %r31, %r30;
	shl.b32 	%r32, %r37, 2;
	add.s32 	%r7, %r6, %r32;
	mov.u32 	%r33, _ZZ19matrixMultiplyTiledPKfS0_PfiE4ds_B;
	add.s32 	%r9, %r33, %r32;
	add.s32 	%r8, %r9, %r30;
	neg.s32 	%r41, %r29;
	mad.lo.s32 	%r34, %r39, %r24, %r37;
	add.s32 	%r40, %r34, %r4;
	shl.b32 	%r12, %r24, 4;
	mad.lo.s32 	%r38, %r24, %r3, %r37;
	cvta.to.global.u64 	%rd1, %rd3;
	cvta.to.global.u64 	%rd2, %rd4;
	mov.f32 	%f62, 0f00000000;
$L__BB0_2:
	setp.ge.u32 	%p2, %r3, %r24;
	setp.ge.s32 	%p3, %r37, %r24;
	mov.f32 	%f60, 0f00000000;
	or.pred  	%p4, %p2, %p3;
	@%p4 bra 	$L__BB0_4;
	mul.wide.u32 	%rd6, %r38, 4;
	add.s64 	%rd7, %rd1, %rd6;
	ld.global.f32 	%f60, [%rd7];
$L__BB0_4:
	setp.ge.u32 	%p5, %r5, %r24;
	st.shared.f32 	[%r7], %f60;
	setp.ge.s32 	%p6, %r39, %r24;
	mov.f32 	%f61, 0f00000000;
	or.pred  	%p7, %p5, %p6;
	@%p7 bra 	$L__BB0_6;
	mul.wide.u32 	%rd8, %r40, 4;
	add.s64 	%rd9, %rd2, %rd8;
	ld.global.f32 	%f61, [%rd9];
$L__BB0_6:
	st.shared.f32 	[%r8], %f61;
	bar.sync 	0;
	ld.shared.f32 	%f12, [%r6];
	ld.shared.f32 	%f13, [%r9];
	fma.rn.f32 	%f14, %f12, %f13, %f62;
	ld.shared.f32 	%f15, [%r6+4];
	ld.shared.f32 	%f16, [%r9+64];
	fma.rn.f32 	%f17, %f15, %f16, %f14;
	ld.shared.f32 	%f18, [%r6+8];
	ld.shared.f32 	%f19, [%r9+128];
	fma.rn.f32 	%f20, %f18, %f19, %f17;
	ld.shared.f32 	%f21, [%r6+12];
	ld.shared.f32 	%f22, [%r9+192];
	fma.rn.f32 	%f23, %f21, %f22, %f20;
	ld.shared.f32 	%f24, [%r6+16];
	ld.shared.f32 	%f25, [%r9+256];
	fma.rn.f32 	%f26, %f24, %f25, %f23;
	ld.shared.f32 	%f27, [%r6+20];
	ld.shared.f32 	%f28, [%r9+320];
	fma.rn.f32 	%f29, %f27, %f28, %f26;
	ld.shared.f32 	%f30, [%r6+24];
	ld.shared.f32 	%f31, [%r9+384];
	fma.rn.f32 	%f32, %f30, %f31, %f29;
	ld.shared.f32 	%f33, [%r6+28];
	ld.shared.f32 	%f34, [%r9+448];
	fma.rn.f32 	%f35, %f33, %f34, %f32;
	ld.shared.f32 	%f36, [%r6+32];
	ld.shared.f32 	%f37, [%r9+512];
	fma.rn.f32 	%f38, %f36, %f37, %f35;
	ld.shared.f32 	%f39, [%r6+36];
	ld.shared.f32 	%f40, [%r9+576];
	fma.rn.f32 	%f41, %f39, %f40, %f38;
	ld.shared.f32 	%f42, [%r6+40];
	ld.shared.f32 	%f43, [%r9+640];
	fma.rn.f32 	%f44, %f42, %f43, %f41;
	ld.shared.f32 	%f45, [%r6+44];
	ld.shared.f32 	%f46, [%r9+704];
	fma.rn.f32 	%f47, %f45, %f46, %f44;
	ld.shared.f32 	%f48, [%r6+48];
	ld.shared.f32 	%f49, [%r9+768];
	fma.rn.f32 	%f50, %f48, %f49, %f47;
	ld.shared.f32 	%f51, [%r6+52];
	ld.shared.f32 	%f52, [%r9+832];
	fma.rn.f32 	%f53, %f51, %f52, %f50;
	ld.shared.f32 	%f54, [%r6+56];
	ld.shared.f32 	%f55, [%r9+896];
	fma.rn.f32 	%f56, %f54, %f55, %f53;
	ld.shared.f32 	%f57, [%r6+60];
	ld.shared.f32 	%f58, [%r9+960];
	fma.rn.f32 	%f62, %f57, %f58, %f56;
	bar.sync 	0;
	add.s32 	%r41, %r41, 1;
	setp.ne.s32 	%p8, %r41, 0;
	add.s32 	%r40, %r40, %r12;
	add.s32 	%r39, %r39, 16;
	add.s32 	%r38, %r38, 16;
	add.s32 	%r37, %r37, 16;
	@%p8 bra 	$L__BB0_2;
$L__BB0_7:
	max.s32 	%r35, %r3, %r5;
	setp.ge.s32 	%p9, %r35, %r24;
	@%p9 bra 	$L__BB0_9;
	mad.lo.s32 	%r36, %r24, %r3, %r5;
	cvta.to.global.u64 	%rd10, %rd5;
	mul.wide.u32 	%rd11, %r36, 4;
	add.s64 	%rd12, %rd10, %rd11;
	st.global.f32 	[%rd12], %f62;
$L__BB0_9:
	ret;

}


// ===== COMPILED SASS (sm_100) =====

	.target	sm_100

	.elftype	@"ET_EXEC"


//--------------------- .note.nv.tkinfo           --------------------------
	.section	.note.nv.tkinfo,"",@"SHT_NOTE"
	.sectionflags	@"SHF_NOTE_NV_TKINFO"
	.tkinfo
        /*0018*/ 	.word	0x00000002
        /*0030*/ 	.string	""
        /*0030*/ 	.string	"ptxas"
        /*0030*/ 	.string	"Cuda compilation tools, release 13.0, V13.0.88"
        /*0030*/ 	.string	"Build cuda_13.0.r13.0/compiler.36424714_0"
        /*0030*/ 	.string	"-arch sm_100 -m 64 "



//--------------------- .note.nv.cuinfo           --------------------------
	.section	.note.nv.cuinfo,"",@"SHT_NOTE"
	.sectionflags	@"SHF_NOTE_NV_CUINFO"
        /*0018*/ 	.short	0x0002
        /*001a*/ 	.short	0x0064
        /*001c*/ 	.short	0x0082
	.zero		2


//--------------------- .nv.info                  --------------------------
	.section	.nv.info,"",@"SHT_CUDA_INFO"
	.align	4


	//----- nvinfo : EIATTR_REGCOUNT
	.align		4
        /*0000*/ 	.byte	0x04, 0x2f
        /*0002*/ 	.short	(.L_1 - .L_0)
	.align		4
.L_0:
        /*0004*/ 	.word	index@(_Z19matrixMultiplyTiledPKfS0_Pfi)
        /*0008*/ 	.word	0x00000020


	//----- nvinfo : EIATTR_FRAME_SIZE
	.align		4
.L_1:
        /*000c*/ 	.byte	0x04, 0x11
        /*000e*/ 	.short	(.L_3 - .L_2)
	.align		4
.L_2:
        /*0010*/ 	.word	index@(_Z19matrixMultiplyTiledPKfS0_Pfi)
        /*0014*/ 	.word	0x00000000


	//----- nvinfo : EIATTR_MIN_STACK_SIZE
	.align		4
.L_3:
        /*0018*/ 	.byte	0x04, 0x12
        /*001a*/ 	.short	(.L_5 - .L_4)
	.align		4
.L_4:
        /*001c*/ 	.word	index@(_Z19matrixMultiplyTiledPKfS0_Pfi)
        /*0020*/ 	.word	0x00000000
.L_5:


//--------------------- .nv.compat                --------------------------
	.section	.nv.compat,"",@"SHT_CUDA_COMPAT_INFO"
	.align	4
        /*0000*/ 	.byte	0x02, 0x09, 0x00, 0x00, 0x02, 0x02, 0x01, 0x00, 0x02, 0x05, 0x05, 0x00, 0x03, 0x07, 0x01, 0x01
        /*0010*/ 	.byte	0x02, 0x03, 0x00, 0x00, 0x02, 0x06, 0x01, 0x00, 0x04, 0x0b, 0x08, 0x00, 0x09, 0x00, 0x00, 0x00
        /*0020*/ 	.byte	0x00, 0x00, 0x00, 0x00


//--------------------- .nv.info._Z19matrixMultiplyTiledPKfS0_Pfi --------------------------
	.section	.nv.info._Z19matrixMultiplyTiledPKfS0_Pfi,"",@"SHT_CUDA_INFO"
	.sectionflags	@""
	.align	4


	//----- nvinfo : EIATTR_CUDA_API_VERSION
	.align		4
        /*0000*/ 	.byte	0x04, 0x37
        /*0002*/ 	.short	(.L_7 - .L_6)
.L_6:
        /*0004*/ 	.word	0x00000082


	//----- nvinfo : EIATTR_KPARAM_INFO
	.align		4
.L_7:
        /*0008*/ 	.byte	0x04, 0x17
        /*000a*/ 	.short	(.L_9 - .L_8)
.L_8:
        /*000c*/ 	.word	0x00000000
        /*0010*/ 	.short	0x0003
        /*0012*/ 	.short	0x0018
        /*0014*/ 	.byte	0x00, 0xf0, 0x11, 0x00


	//----- nvinfo : EIATTR_KPARAM_INFO
	.align		4
.L_9:
        /*0018*/ 	.byte	0x04, 0x17
        /*001a*/ 	.short	(.L_11 - .L_10)
.L_10:
        /*001c*/ 	.word	0x00000000
        /*0020*/ 	.short	0x0002
        /*0022*/ 	.short	0x0010
        /*0024*/ 	.byte	0x00, 0xf5, 0x21, 0x00


	//----- nvinfo : EIATTR_KPARAM_INFO
	.align		4
.L_11:
        /*0028*/ 	.byte	0x04, 0x17
        /*002a*/ 	.short	(.L_13 - .L_12)
.L_12:
        /*002c*/ 	.word	0x00000000
        /*0030*/ 	.short	0x0001
        /*0032*/ 	.short	0x0008
        /*0034*/ 	.byte	0x00, 0xf5, 0x21, 0x00


	//----- nvinfo : EIATTR_KPARAM_INFO
	.align		4
.L_13:
        /*0038*/ 	.byte	0x04, 0x17
        /*003a*/ 	.short	(.L_15 - .L_14)
.L_14:
        /*003c*/ 	.word	0x00000000
        /*0040*/ 	.short	0x0000
        /*0042*/ 	.short	0x0000
        /*0044*/ 	.byte	0x00, 0xf5, 0x21, 0x00


	//----- nvinfo : EIATTR_SPARSE_MMA_MASK
	.align		4
.L_15:
        /*0048*/ 	.byte	0x03, 0x50
        /*004a*/ 	.short	0x0000


	//----- nvinfo : EIATTR_MAXREG_COUNT
	.align		4
        /*004c*/ 	.byte	0x03, 0x1b
        /*004e*/ 	.short	0x00ff


	//----- nvinfo : EIATTR_NUM_BARRIERS
	.align		4
        /*0050*/ 	.byte	0x02, 0x4c
        /*0052*/ 	.byte	0x01
	.zero		1


	//----- nvinfo : EIATTR_MERCURY_ISA_VERSION
	.align		4
        /*0054*/ 	.byte	0x03, 0x5f
        /*0056*/ 	.short	0x0101


	//----- nvinfo : EIATTR_VRC_CTA_INIT_COUNT
	.align		4
        /*0058*/ 	.byte	0x02, 0x4a
	.zero		1
	.zero		1


	//----- nvinfo : EIATTR_EXIT_INSTR_OFFSETS
	.align		4
        /*005c*/ 	.byte	0x04, 0x1c
        /*005e*/ 	.short	(.L_17 - .L_16)


	//   ....[0]....
.L_16:
        /*0060*/ 	.word	0x000005c0


	//   ....[1]....
        /*0064*/ 	.word	0x00000610


	//----- nvinfo : EIATTR_CBANK_PARAM_SIZE
	.align		4
.L_17:
        /*0068*/ 	.byte	0x03, 0x19
        /*006a*/ 	.short	0x001c


	//----- nvinfo : EIATTR_PARAM_CBANK
	.align		4
        /*006c*/ 	.byte	0x04, 0x0a
        /*006e*/ 	.short	(.L_19 - .L_18)
	.align		4
.L_18:
        /*0070*/ 	.word	index@(.nv.constant0._Z19matrixMultiplyTiledPKfS0_Pfi)
        /*0074*/ 	.short	0x0380
        /*0076*/ 	.short	0x001c


	//----- nvinfo : EIATTR_SW_WAR
	.align		4
.L_19:
        /*0078*/ 	.byte	0x04, 0x36
        /*007a*/ 	.short	(.L_21 - .L_20)
.L_20:
        /*007c*/ 	.word	0x00000008
.L_21:


//--------------------- .nv.callgraph             --------------------------
	.section	.nv.callgraph,"",@"SHT_CUDA_CALLGRAPH"
	.align	4
	.sectionentsize	8
	.align		4
        /*0000*/ 	.word	0x00000000
	.align		4
        /*0004*/ 	.word	0xffffffff
	.align		4
        /*0008*/ 	.word	0x00000000
	.align		4
        /*000c*/ 	.word	0xfffffffe
	.align		4
        /*0010*/ 	.word	0x00000000
	.align		4
        /*0014*/ 	.word	0xfffffffd
	.align		4
        /*0018*/ 	.word	0x00000000
	.align		4
        /*001c*/ 	.word	0xfffffffc


//--------------------- .text._Z19matrixMultiplyTiledPKfS0_Pfi --------------------------
	.section	.text._Z19matrixMultiplyTiledPKfS0_Pfi,"ax",@progbits
	.align	128
        .global         _Z19matrixMultiplyTiledPKfS0_Pfi
        .type           _Z19matrixMultiplyTiledPKfS0_Pfi,@function
        .size           _Z19matrixMultiplyTiledPKfS0_Pfi,(.L_x_3 - _Z19matrixMultiplyTiledPKfS0_Pfi)
        .other          _Z19matrixMultiplyTiledPKfS0_Pfi,@"STO_CUDA_ENTRY STV_DEFAULT"
_Z19matrixMultiplyTiledPKfS0_Pfi:
.text._Z19matrixMultiplyTiledPKfS0_Pfi:
[----:B------:R-:W-:Y:S01]  /*0000*/  LDC R1, c[0x0][0x37c] ;  /* 0x0000df00ff017b82 */ /* 0x000fe20000000800 */
[----:B------:R-:W0:Y:S01]  /*0010*/  LDCU UR4, c[0x0][0x398] ;  /* 0x00007300ff0477ac */ /* 0x000e220008000800 */
[----:B------:R-:W1:Y:S01]  /*0020*/  S2R R5, SR_CTAID.Y ;  /* 0x0000000000057919 */ /* 0x000e620000002600 */
[----:B------:R-:W-:Y:S01]  /*0030*/  HFMA2 R23, -RZ, RZ, 0, 0 ;  /* 0x00000000ff177431 */ /* 0x000fe200000001ff */
[----:B------:R-:W2:Y:S01]  /*0040*/  LDCU.64 UR8, c[0x0][0x358] ;  /* 0x00006b00ff0877ac */ /* 0x000ea20008000a00 */
[----:B------:R-:W1:Y:S01]  /*0050*/  S2R R3, SR_TID.Y ;  /* 0x0000000000037919 */ /* 0x000e620000002200 */
[----:B------:R-:W3:Y:S01]  /*0060*/  S2R R8, SR_CTAID.X ;  /* 0x0000000000087919 */ /* 0x000ee20000002500 */
[----:B------:R-:W3:Y:S01]  /*0070*/  S2R R7, SR_TID.X ;  /* 0x0000000000077919 */ /* 0x000ee20000002100 */
[----:B0-----:R-:W-:-:S04]  /*0080*/  MOV R0, UR4 ;  /* 0x0000000400007c02 */ /* 0x001fc80008000f00 */
[----:B------:R-:W-:Y:S02]  /*0090*/  ISETP.GE.AND P0, PT, R0, 0x1, PT ;  /* 0x000000010000780c */ /* 0x000fe40003f06270 */
[----:B-1----:R-:W-:Y:S02]  /*00a0*/  LEA R5, R5, R3, 0x4 ;  /* 0x0000000305057211 */ /* 0x002fe400078e20ff */
[----:B---3--:R-:W-:-:S09]  /*00b0*/  LEA R2, R8, R7, 0x4 ;  /* 0x0000000708027211 */ /* 0x008fd200078e20ff */
[----:B--2---:R-:W-:Y:S05]  /*00c0*/  @!P0 BRA `(.L_x_0) ;  /* 0x0000000400348947 */ /* 0x004fea0003800000 */
[----:B------:R-:W0:Y:S01]  /*00d0*/  S2UR UR6, SR_CgaCtaId ;  /* 0x00000000000679c3 */ /* 0x000e220000008800 */
[----:B------:R-:W-:Y:S01]  /*00e0*/  UMOV UR4, 0x400 ;  /* 0x0000040000047882 */ /* 0x000fe20000000000 */
[----:B------:R-:W-:Y:S01]  /*00f0*/  IADD3 R4, PT, PT, R0, 0xf, RZ ;  /* 0x0000000f00047810 */ /* 0x000fe20007ffe0ff */
[----:B------:R-:W-:Y:S01]  /*0100*/  UIADD3 UR5, UPT, UPT, UR4, 0x400, URZ ;  /* 0x0000040004057890 */ /* 0x000fe2000fffe0ff */
[-C--:B------:R-:W-:Y:S01]  /*0110*/  IMAD R17, R3, R0.reuse, R7 ;  /* 0x0000000003117224 */ /* 0x080fe200078e0207 */
[----:B------:R-:W-:Y:S02]  /*0120*/  MOV R23, RZ ;  /* 0x000000ff00177202 */ /* 0x000fe40000000f00 */
[----:B------:R-:W-:Y:S01]  /*0130*/  SHF.R.U32.HI R19, RZ, 0x4, R4 ;  /* 0x00000004ff137819 */ /* 0x000fe20000011604 */
[----:B------:R-:W1:Y:S01]  /*0140*/  LDC R6, c[0x0][0x398] ;  /* 0x0000e600ff067b82 */ /* 0x000e620000000800 */
[----:B------:R-:W-:Y:S02]  /*0150*/  IMAD R17, R8, 0x10, R17 ;  /* 0x0000001008117824 */ /* 0x000fe400078e0211 */
[----:B------:R-:W-:Y:S01]  /*0160*/  IMAD R4, R5, R0, R7 ;  /* 0x0000000005047224 */ /* 0x000fe200078e0207 */
[----:B------:R-:W-:Y:S01]  /*0170*/  IADD3 R19, PT, PT, -R19, RZ, RZ ;  /* 0x000000ff13137210 */ /* 0x000fe20007ffe1ff */
[----:B0-----:R-:W-:-:S02]  /*0180*/  ULEA UR5, UR6, UR5, 0x18 ;  /* 0x0000000506057291 */ /* 0x001fc4000f8ec0ff */
[----:B------:R-:W-:-:S04]  /*0190*/  ULEA UR4, UR6, UR4, 0x18 ;  /* 0x0000000406047291 */ /* 0x000fc8000f8ec0ff */
[----:B------:R-:W-:Y:S02]  /*01a0*/  LEA R20, R7, UR5, 0x2 ;  /* 0x0000000507147c11 */ /* 0x000fe4000f8e10ff */
[----:B------:R-:W-:-:S03]  /*01b0*/  LEA R18, R3, UR4, 0x6 ;  /* 0x0000000403127c11 */ /* 0x000fc6000f8e30ff */
[----:B------:R-:W-:Y:S01]  /*01c0*/  IMAD R16, R3, 0x40, R20 ;  /* 0x0000004003107824 */ /* 0x000fe200078e0214 */
[----:B------:R-:W-:-:S07]  /*01d0*/  LEA R21, R7, R18, 0x2 ;  /* 0x0000001207157211 */ /* 0x000fce00078e10ff */
.L_x_1:
[----:B-1----:R-:W-:Y:S01]  /*01e0*/  MOV R0, R6 ;  /* 0x0000000600007202 */ /* 0x002fe20000000f00 */
[----:B------:R-:W-:Y:S01]  /*01f0*/  HFMA2 R22, -RZ, RZ, 0, 0 ;  /* 0x00000000ff167431 */ /* 0x000fe200000001ff */
[----:B------:R-:W-:Y:S02]  /*0200*/  MOV R27, RZ ;  /* 0x000000ff001b7202 */ /* 0x000fe40000000f00 */
[-C--:B------:R-:W-:Y:S02]  /*0210*/  ISETP.GE.AND P1, PT, R7, R0.reuse, PT ;  /* 0x000000000700720c */ /* 0x080fe40003f26270 */
[-C--:B------:R-:W-:Y:S02]  /*0220*/  ISETP.GE.AND P0, PT, R3, R0.reuse, PT ;  /* 0x000000000300720c */ /* 0x080fe40003f06270 */
[-C--:B------:R-:W-:Y:S02]  /*0230*/  ISETP.GE.U32.OR P1, PT, R5, R0.reuse, P1 ;  /* 0x000000000500720c */ /* 0x080fe40000f26470 */
[----:B------:R-:W-:-:S11]  /*0240*/  ISETP.GE.U32.OR P0, PT, R2, R0, P0 ;  /* 0x000000000200720c */ /* 0x000fd60000706470 */
[----:B------:R-:W0:Y:S08]  /*0250*/  @!P1 LDC.64 R10, c[0x0][0x380] ;  /* 0x0000e000ff0a9b82 */ /* 0x000e300000000a00 */
[----:B------:R-:W1:Y:S01]  /*0260*/  @!P0 LDC.64 R8, c[0x0][0x388] ;  /* 0x0000e200ff088b82 */ /* 0x000e620000000a00 */
[----:B0-----:R-:W-:-:S05]  /*0270*/  @!P1 IMAD.WIDE.U32 R10, R4, 0x4, R10 ;  /* 0x00000004040a9825 */ /* 0x001fca00078e000a */
[----:B------:R-:W2:Y:S01]  /*0280*/  @!P1 LDG.E R22, desc[UR8][R10.64] ;  /* 0x000000080a169981 */ /* 0x000ea2000c1e1900 */
[----:B-1----:R-:W-:-:S05]  /*0290*/  @!P0 IMAD.WIDE.U32 R8, R17, 0x4, R8 ;  /* 0x0000000411088825 */ /* 0x002fca00078e0008 */
[----:B------:R-:W3:Y:S01]  /*02a0*/  @!P0 LDG.E R27, desc[UR8][R8.64] ;  /* 0x00000008081b8981 */ /* 0x000ee2000c1e1900 */
[----:B------:R-:W-:-:S05]  /*02b0*/  VIADD R19, R19, 0x1 ;  /* 0x0000000113137836 */ /* 0x000fca0000000000 */
[----:B------:R-:W-:Y:S02]  /*02c0*/  ISETP.NE.AND P0, PT, R19, RZ, PT ;  /* 0x000000ff1300720c */ /* 0x000fe40003f05270 */
[----:B------:R-:W-:Y:S02]  /*02d0*/  IADD3 R3, PT, PT, R3, 0x10, RZ ;  /* 0x0000001003037810 */ /* 0x000fe40007ffe0ff */
[----:B------:R-:W-:Y:S02]  /*02e0*/  IADD3 R7, PT, PT, R7, 0x10, RZ ;  /* 0x0000001007077810 */ /* 0x000fe40007ffe0ff */
[----:B------:R-:W-:Y:S02]  /*02f0*/  IADD3 R4, PT, PT, R4, 0x10, RZ ;  /* 0x0000001004047810 */ /* 0x000fe40007ffe0ff */
[----:B------:R-:W-:Y:S01]  /*0300*/  LEA R17, R0, R17, 0x4 ;  /* 0x0000001100117211 */ /* 0x000fe200078e20ff */
[----:B--2---:R-:W-:Y:S04]  /*0310*/  STS [R21], R22 ;  /* 0x0000001615007388 */ /* 0x004fe80000000800 */
[----:B---3--:R-:W-:Y:S01]  /*0320*/  STS [R16], R27 ;  /* 0x0000001b10007388 */ /* 0x008fe20000000800 */
[----:B------:R-:W-:Y:S06]  /*0330*/  BAR.SYNC.DEFER_BLOCKING 0x0 ;  /* 0x0000000000007b1d */ /* 0x000fec0000010000 */
[----:B------:R-:W-:Y:S04]  /*0340*/  LDS R26, [R20] ;  /* 0x00000000141a7984 */ /* 0x000fe80000000800 */
[----:B------:R-:W0:Y:S04]  /*0350*/  LDS.128 R12, [R18] ;  /* 0x00000000120c7984 */ /* 0x000e280000000c00 */
[----:B------:R-:W1:Y:S04]  /*0360*/  LDS R29, [R20+0x40] ;  /* 0x00004000141d7984 */ /* 0x000e680000000800 */
[----:B------:R-:W2:Y:S04]  /*0370*/  LDS R25, [R20+0x80] ;  /* 0x0000800014197984 */ /* 0x000ea80000000800 */
[----:B------:R-:W3:Y:S04]  /*0380*/  LDS R24, [R20+0xc0] ;  /* 0x0000c00014187984 */ /* 0x000ee80000000800 */
[----:B------:R-:W-:Y:S04]  /*0390*/  LDS.128 R8, [R18+0x10] ;  /* 0x0000100012087984 */ /* 0x000fe80000000c00 */
[----:B------:R-:W-:Y:S04]  /*03a0*/  LDS R22, [R20+0x140] ;  /* 0x0001400014167984 */ /* 0x000fe80000000800 */
[----:B------:R-:W-:Y:S01]  /*03b0*/  LDS R27, [R20+0x200] ;  /* 0x00020000141b7984 */ /* 0x000fe20000000800 */
[----:B0-----:R-:W-:-:S03]  /*03c0*/  FFMA R12, R12, R26, R23 ;  /* 0x0000001a0c0c7223 */ /* 0x001fc60000000017 */
[----:B------:R-:W0:Y:S01]  /*03d0*/  LDS R23, [R20+0x100] ;  /* 0x0001000014177984 */ /* 0x000e220000000800 */
[----:B-1----:R-:W-:-:S03]  /*03e0*/  FFMA R12, R29, R13, R12 ;  /* 0x0000000d1d0c7223 */ /* 0x002fc6000000000c */
[----:B------:R-:W-:Y:S01]  /*03f0*/  LDS R26, [R20+0x1c0] ;  /* 0x0001c000141a7984 */ /* 0x000fe20000000800 */
[----:B--2---:R-:W-:-:S03]  /*0400*/  FFMA R13, R25, R14, R12 ;  /* 0x0000000e190d7223 */ /* 0x004fc6000000000c */
[----:B------:R-:W1:Y:S01]  /*0410*/  LDS R25, [R20+0x180] ;  /* 0x0001800014197984 */ /* 0x000e620000000800 */
[----:B---3--:R-:W-:-:S03]  /*0420*/  FFMA R13, R24, R15, R13 ;  /* 0x0000000f180d7223 */ /* 0x008fc6000000000d */
[----:B------:R-:W-:Y:S01]  /*0430*/  LDS R24, [R20+0x240] ;  /* 0x0002400014187984 */ /* 0x000fe20000000800 */
[----:B0-----:R-:W-:-:S03]  /*0440*/  FFMA R23, R8, R23, R13 ;  /* 0x0000001708177223 */ /* 0x001fc6000000000d */
[----:B------:R-:W0:Y:S01]  /*0450*/  LDS.128 R12, [R18+0x20] ;  /* 0x00002000120c7984 */ /* 0x000e220000000c00 */
[----:B------:R-:W-:-:S03]  /*0460*/  FFMA R22, R22, R9, R23 ;  /* 0x0000000916167223 */ /* 0x000fc60000000017 */
[----:B------:R-:W2:Y:S01]  /*0470*/  LDS R23, [R20+0x280] ;  /* 0x0002800014177984 */ /* 0x000ea20000000800 */
[----:B-1----:R-:W-:-:S03]  /*0480*/  FFMA R25, R25, R10, R22 ;  /* 0x0000000a19197223 */ /* 0x002fc60000000016 */
[----:B------:R-:W1:Y:S01]  /*0490*/  LDS R22, [R20+0x2c0] ;  /* 0x0002c00014167984 */ /* 0x000e620000000800 */
[----:B------:R-:W-:-:S03]  /*04a0*/  FFMA R11, R26, R11, R25 ;  /* 0x0000000b1a0b7223 */ /* 0x000fc60000000019 */
[----:B------:R-:W-:Y:S01]  /*04b0*/  LDS R25, [R20+0x300] ;  /* 0x0003000014197984 */ /* 0x000fe20000000800 */
[----:B0-----:R-:W-:-:S03]  /*04c0*/  FFMA R27, R12, R27, R11 ;  /* 0x0000001b0c1b7223 */ /* 0x001fc6000000000b */
[----:B------:R-:W0:Y:S01]  /*04d0*/  LDS.128 R8, [R18+0x30] ;  /* 0x0000300012087984 */ /* 0x000e220000000c00 */
[----:B------:R-:W-:-:S03]  /*04e0*/  FFMA R24, R24, R13, R27 ;  /* 0x0000000d18187223 */ /* 0x000fc6000000001b */
[----:B------:R-:W3:Y:S04]  /*04f0*/  LDS R27, [R20+0x340] ;  /* 0x00034000141b7984 */ /* 0x000ee80000000800 */
[----:B------:R-:W4:Y:S04]  /*0500*/  LDS R13, [R20+0x380] ;  /* 0x00038000140d7984 */ /* 0x000f280000000800 */
[----:B------:R-:W5:Y:S01]  /*0510*/  LDS R12, [R20+0x3c0] ;  /* 0x0003c000140c7984 */ /* 0x000f620000000800 */
[----:B--2---:R-:W-:-:S04]  /*0520*/  FFMA R23, R23, R14, R24 ;  /* 0x0000000e17177223 */ /* 0x004fc80000000018 */
[----:B-1----:R-:W-:-:S04]  /*0530*/  FFMA R15, R22, R15, R23 ;  /* 0x0000000f160f7223 */ /* 0x002fc80000000017 */
[----:B0-----:R-:W-:-:S04]  /*0540*/  FFMA R8, R8, R25, R15 ;  /* 0x0000001908087223 */ /* 0x001fc8000000000f */
[----:B---3--:R-:W-:-:S04]  /*0550*/  FFMA R8, R27, R9, R8 ;  /* 0x000000091b087223 */ /* 0x008fc80000000008 */
[----:B----4-:R-:W-:-:S04]  /*0560*/  FFMA R13, R13, R10, R8 ;  /* 0x0000000a0d0d7223 */ /* 0x010fc80000000008 */
[----:B-----5:R-:W-:Y:S01]  /*0570*/  FFMA R23, R12, R11, R13 ;  /* 0x0000000b0c177223 */ /* 0x020fe2000000000d */
[----:B------:R-:W-:Y:S06]  /*0580*/  BAR.SYNC.DEFER_BLOCKING 0x0 ;  /* 0x0000000000007b1d */ /* 0x000fec0000010000 */
[----:B------:R-:W-:Y:S05]  /*0590*/  @P0 BRA `(.L_x_1) ;  /* 0xfffffffc00100947 */ /* 0x000fea000383ffff */
.L_x_0:
[----:B------:R-:W-:-:S04]  /*05a0*/  VIMNMX R3, PT, PT, R5, R2, !PT ;  /* 0x0000000205037248 */ /* 0x000fc80007fe0100 */
[----:B------:R-:W-:-:S13]  /*05b0*/  ISETP.GE.AND P0, PT, R3, R0, PT ;  /* 0x000000000300720c */ /* 0x000fda0003f06270 */
[----:B------:R-:W-:Y:S05]  /*05c0*/  @P0 EXIT ;  /* 0x000000000000094d */ /* 0x000fea0003800000 */
[----:B------:R-:W0:Y:S01]  /*05d0*/  LDC.64 R6, c[0x0][0x390] ;  /* 0x0000e400ff067b82 */ /* 0x000e220000000a00 */
[----:B------:R-:W-:-:S04]  /*05e0*/  IMAD R3, R5, R0, R2 ;  /* 0x0000000005037224 */ /* 0x000fc800078e0202 */
[----:B0-----:R-:W-:-:S05]  /*05f0*/  IMAD.WIDE.U32 R2, R3, 0x4, R6 ;  /* 0x0000000403027825 */ /* 0x001fca00078e0006 */
[----:B------:R-:W-:Y:S01]  /*0600*/  STG.E desc[UR8][R2.64], R23 ;  /* 0x0000001702007986 */ /* 0x000fe2000c101908 */
[----:B------:R-:W-:Y:S05]  /*0610*/  EXIT ;  /* 0x000000000000794d */ /* 0x000fea0003800000 */
.L_x_2:
[----:B------:R-:W-:-:S00]  /*0620*/  BRA `(.L_x_2) ;  /* 0xfffffffc00fc7947 */ /* 0x000fc0000383ffff */
[----:B------:R-:W-:-:S00]  /*0630*/  NOP ;  /* 0x0000000000007918 */ /* 0x000fc00000000000 */
        /* <DEDUP_REMOVED lines=12> */
.L_x_3:


//--------------------- .nv.shared._Z19matrixMultiplyTiledPKfS0_Pfi --------------------------
	.section	.nv.shared._Z19matrixMultiplyTiledPKfS0_Pfi,"aw",@nobits
	.sectionflags	@""
	.align	4
.nv.shared._Z19matrixMultiplyTiledPKfS0_Pfi:
	.zero		3072


//--------------------- .nv.shared.reserved.0     --------------------------
	.section	.nv.shared.reserved.0,"aw",@nobits
	.weak		__nv_reservedSMEM_offset_0_alias
	.size		__nv_reservedSMEM_offset_0_alias, 0, 64
	.other		__nv_reservedSMEM_offset_0_alias,@"STO_CUDA_RESERVED_SHARED STV_DEFAULT"
__nv_reservedSMEM_offset_0_alias:
	.zero		0
	.zero		64


//--------------------- .nv.constant0._Z19matrixMultiplyTiledPKfS0_Pfi --------------------------
	.section	.nv.constant0._Z19matrixMultiplyTiledPKfS0_Pfi,"a",@progbits
	.sectionflags	@""
	.align	4
.nv.constant0._Z19matrixMultiplyTiledPKfS0_Pfi:
	.zero		924


//--------------------- SYMBOLS --------------------------

	.type		.nv.reservedSmem.offset0,@object
	.size		.nv.reservedSmem.offset0,0x4
	.type		.nv.reservedSmem.cap,@object
	.size		.nv.reservedSmem.cap,0x4
